	.headerflags	@"EF_CUDA_TEXMODE_UNIFIED EF_CUDA_64BIT_ADDRESS EF_CUDA_ACCELERATORS EF_CUDA_SM90 EF_CUDA_VIRTUAL_SM(EF_CUDA_SM90)"
	.elftype	@"ET_EXEC"


//--------------------- .nv.info                  --------------------------
	.section	.nv.info,"",@"SHT_CUDA_INFO"
	.align	4


	//----- nvinfo : EIATTR_REGCOUNT
	.align		4
        /*0000*/ 	.byte	0x04, 0x2f
        /*0002*/ 	.short	(.L_3 - .L_2)
	.align		4
.L_2:
        /*0004*/ 	.word	index@(triton_poi_fused__native_batch_norm_legit_no_training_relu_38)
        /*0008*/ 	.word	0x0000001a


	//----- nvinfo : EIATTR_MIN_STACK_SIZE
	.align		4
.L_3:
        /*000c*/ 	.byte	0x04, 0x12
        /*000e*/ 	.short	(.L_5 - .L_4)
	.align		4
.L_4:
        /*0010*/ 	.word	index@(triton_poi_fused__native_batch_norm_legit_no_training_relu_38)
        /*0014*/ 	.word	0x00000000


	//----- nvinfo : EIATTR_FRAME_SIZE
	.align		4
.L_5:
        /*0018*/ 	.byte	0x04, 0x11
        /*001a*/ 	.short	(.L_7 - .L_6)
	.align		4
.L_6:
        /*001c*/ 	.word	index@(triton_poi_fused__native_batch_norm_legit_no_training_relu_38)
        /*0020*/ 	.word	0x00000000


	//----- nvinfo : EIATTR_MIN_STACK_SIZE
	.align		4
.L_7:
        /*0024*/ 	.byte	0x04, 0x12
        /*0026*/ 	.short	(.L_9 - .L_8)
	.align		4
.L_8:
        /*0028*/ 	.word	index@(triton_poi_fused__native_batch_norm_legit_no_training_relu_38)
        /*002c*/ 	.word	0x00000000
.L_9:


//--------------------- .nv.info.triton_poi_fused__native_batch_norm_legit_no_training_relu_38 --------------------------
	.section	.nv.info.triton_poi_fused__native_batch_norm_legit_no_training_relu_38,"",@"SHT_CUDA_INFO"
	.sectionflags	@""
	.align	4


	//----- nvinfo : EIATTR_CUDA_API_VERSION
	.align		4
        /*0000*/ 	.byte	0x04, 0x37
        /*0002*/ 	.short	(.L_11 - .L_10)
.L_10:
        /*0004*/ 	.word	0x0000007c


	//----- nvinfo : EIATTR_KPARAM_INFO
	.align		4
.L_11:
        /*0008*/ 	.byte	0x04, 0x17
        /*000a*/ 	.short	(.L_13 - .L_12)
.L_12:
        /*000c*/ 	.word	0x00000000
        /*0010*/ 	.short	0x0007
        /*0012*/ 	.short	0x0034
        /*0014*/ 	.byte	0x00, 0xf0, 0x11, 0x00


	//----- nvinfo : EIATTR_KPARAM_INFO
	.align		4
.L_13:
        /*0018*/ 	.byte	0x04, 0x17
        /*001a*/ 	.short	(.L_15 - .L_14)
.L_14:
        /*001c*/ 	.word	0x00000000
        /*0020*/ 	.short	0x0006
        /*0022*/ 	.short	0x0030
        /*0024*/ 	.byte	0x00, 0xf0, 0x11, 0x00


	//----- nvinfo : EIATTR_KPARAM_INFO
	.align		4
.L_15:
        /*0028*/ 	.byte	0x04, 0x17
        /*002a*/ 	.short	(.L_17 - .L_16)
.L_16:
        /*002c*/ 	.word	0x00000000
        /*0030*/ 	.short	0x0005
        /*0032*/ 	.short	0x0028
        /*0034*/ 	.byte	0x00, 0xf4, 0x21, 0x00


	//----- nvinfo : EIATTR_KPARAM_INFO
	.align		4
.L_17:
        /*0038*/ 	.byte	0x04, 0x17
        /*003a*/ 	.short	(.L_19 - .L_18)
.L_18:
        /*003c*/ 	.word	0x00000000
        /*0040*/ 	.short	0x0004
        /*0042*/ 	.short	0x0020
        /*0044*/ 	.byte	0x00, 0xf4, 0x21, 0x00


	//----- nvinfo : EIATTR_KPARAM_INFO
	.align		4
.L_19:
        /*0048*/ 	.byte	0x04, 0x17
        /*004a*/ 	.short	(.L_21 - .L_20)
.L_20:
        /*004c*/ 	.word	0x00000000
        /*0050*/ 	.short	0x0003
        /*0052*/ 	.short	0x0018
        /*0054*/ 	.byte	0x00, 0xf4, 0x21, 0x00


	//----- nvinfo : EIATTR_KPARAM_INFO
	.align		4
.L_21:
        /*0058*/ 	.byte	0x04, 0x17
        /*005a*/ 	.short	(.L_23 - .L_22)
.L_22:
        /*005c*/ 	.word	0x00000000
        /*0060*/ 	.short	0x0002
        /*0062*/ 	.short	0x0010
        /*0064*/ 	.byte	0x00, 0xf4, 0x21, 0x00


	//----- nvinfo : EIATTR_KPARAM_INFO
	.align		4
.L_23:
        /*0068*/ 	.byte	0x04, 0x17
        /*006a*/ 	.short	(.L_25 - .L_24)
.L_24:
        /*006c*/ 	.word	0x00000000
        /*0070*/ 	.short	0x0001
        /*0072*/ 	.short	0x0008
        /*0074*/ 	.byte	0x00, 0xf4, 0x21, 0x00


	//----- nvinfo : EIATTR_KPARAM_INFO
	.align		4
.L_25:
        /*0078*/ 	.byte	0x04, 0x17
        /*007a*/ 	.short	(.L_27 - .L_26)
.L_26:
        /*007c*/ 	.word	0x00000000
        /*0080*/ 	.short	0x0000
        /*0082*/ 	.short	0x0000
        /*0084*/ 	.byte	0x00, 0xf4, 0x21, 0x00


	//----- nvinfo : EIATTR_SPARSE_MMA_MASK
	.align		4
.L_27:
        /*0088*/ 	.byte	0x03, 0x50
        /*008a*/ 	.short	0x0000


	//----- nvinfo : EIATTR_MAXREG_COUNT
	.align		4
        /*008c*/ 	.byte	0x03, 0x1b
        /*008e*/ 	.short	0x00ff


	//----- nvinfo : EIATTR_EXIT_INSTR_OFFSETS
	.align		4
        /*0090*/ 	.byte	0x04, 0x1c
        /*0092*/ 	.short	(.L_29 - .L_28)


	//   ....[0]....
.L_28:
        /*0094*/ 	.word	0x000005e0


	//   ....[1]....
        /*0098*/ 	.word	0x00000680


	//----- nvinfo : EIATTR_REQNTID
	.align		4
.L_29:
        /*009c*/ 	.byte	0x04, 0x10
        /*009e*/ 	.short	(.L_31 - .L_30)
.L_30:
        /*00a0*/ 	.word	0x00000080
        /*00a4*/ 	.word	0x00000001
        /*00a8*/ 	.word	0x00000001


	//----- nvinfo : EIATTR_CBANK_PARAM_SIZE
	.align		4
.L_31:
        /*00ac*/ 	.byte	0x03, 0x19
        /*00ae*/ 	.short	0x0038


	//----- nvinfo : EIATTR_PARAM_CBANK
	.align		4
        /*00b0*/ 	.byte	0x04, 0x0a
        /*00b2*/ 	.short	(.L_33 - .L_32)
	.align		4
.L_32:
        /*00b4*/ 	.word	index@(.nv.constant0.triton_poi_fused__native_batch_norm_legit_no_training_relu_38)
        /*00b8*/ 	.short	0x0210
        /*00ba*/ 	.short	0x0038


	//----- nvinfo : EIATTR_SW_WAR
	.align		4
.L_33:
        /*00bc*/ 	.byte	0x04, 0x36
        /*00be*/ 	.short	(.L_35 - .L_34)
.L_34:
        /*00c0*/ 	.word	0x00000008
.L_35:


//--------------------- .nv.callgraph             --------------------------
	.section	.nv.callgraph,"",@"SHT_CUDA_CALLGRAPH"
	.align	4
	.sectionentsize	8
	.align		4
        /*0000*/ 	.word	0x00000000
	.align		4
        /*0004*/ 	.word	0xffffffff
	.align		4
        /*0008*/ 	.word	0x00000000
	.align		4
        /*000c*/ 	.word	0xfffffffe
	.align		4
        /*0010*/ 	.word	0x00000000
	.align		4
        /*0014*/ 	.word	0xfffffffd
	.align		4
        /*0018*/ 	.word	0x00000000
	.align		4
        /*001c*/ 	.word	0xfffffffc


//--------------------- .nv.constant4             --------------------------
	.section	.nv.constant4,"a",@progbits
	.align	8
	.align		8
.nv.constant4:
        /*0000*/ 	.dword	_$_str
	.align		8
        /*0008*/ 	.dword	_$_str_$_2


//--------------------- .text.triton_poi_fused__native_batch_norm_legit_no_training_relu_38 --------------------------
	.section	.text.triton_poi_fused__native_batch_norm_legit_no_training_relu_38,"ax",@progbits
	.sectionflags	@"SHF_BARRIERS=1"
	.align	128
        .global         triton_poi_fused__native_batch_norm_legit_no_training_relu_38
        .type           triton_poi_fused__native_batch_norm_legit_no_training_relu_38,@function
        .size           triton_poi_fused__native_batch_norm_legit_no_training_relu_38,(.L_x_1 - triton_poi_fused__native_batch_norm_legit_no_training_relu_38)
        .other          triton_poi_fused__native_batch_norm_legit_no_training_relu_38,@"STO_CUDA_ENTRY STV_DEFAULT"
triton_poi_fused__native_batch_norm_legit_no_training_relu_38:
.text.triton_poi_fused__native_batch_norm_legit_no_training_relu_38:
[----:B------:R-:W0:Y:S01]  /*0000*/  LDC R1, c[0x0][0x28] ;  /* 0x00000a00ff017b82 */ /* 0x000e220000000800 */
[----:B------:R-:W1:Y:S07]  /*0010*/  S2R R10, SR_TID.X ;  /* 0x00000000000a7919 */ /* 0x000e6e0000002100 */
[----:B------:R-:W2:Y:S01]  /*0020*/  LDC.64 R2, c[0x0][0x220] ;  /* 0x00008800ff027b82 */ /* 0x000ea20000000a00 */
[----:B------:R-:W-:Y:S01]  /*0030*/  ULDC.64 UR6, c[0x0][0x208] ;  /* 0x0000820000067ab9 */ /* 0x000fe20000000a00 */
[----:B------:R-:W3:Y:S01]  /*0040*/  S2R R0, SR_CTAID.Y ;  /* 0x0000000000007919 */ /* 0x000ee20000002600 */
[----:B------:R-:W4:Y:S05]  /*0050*/  S2R R8, SR_CTAID.X ;  /* 0x0000000000087919 */ /* 0x000f2a0000002500 */
[----:B------:R-:W5:Y:S08]  /*0060*/  LDC.64 R14, c[0x0][0x210] ;  /* 0x00008400ff0e7b82 */ /* 0x000f700000000a00 */
[----:B------:R-:W4:Y:S08]  /*0070*/  LDC.64 R18, c[0x0][0x218] ;  /* 0x00008600ff127b82 */ /* 0x000f300000000a00 */
[----:B------:R-:W5:Y:S01]  /*0080*/  LDC.64 R16, c[0x0][0x230] ;  /* 0x00008c00ff107b82 */ /* 0x000f620000000a00 */
[----:B-1----:R-:W-:-:S07]  /*0090*/  IMAD.SHL.U32 R9, R10, 0x2, RZ ;  /* 0x000000020a097824 */ /* 0x002fce00078e00ff */
[----:B------:R-:W1:Y:S01]  /*00a0*/  LDC.64 R12, c[0x0][0x228] ;  /* 0x00008a00ff0c7b82 */ /* 0x000e620000000a00 */
[----:B------:R-:W-:-:S04]  /*00b0*/  LOP3.LUT R9, R9, 0xfe, RZ, 0xc0, !PT ;  /* 0x000000fe09097812 */ /* 0x000fc800078ec0ff */
[----:B---3--:R-:W-:-:S04]  /*00c0*/  PRMT R4, R9, 0x6540, R0 ;  /* 0x0000654009047816 */ /* 0x008fc80000000000 */
[C---:B------:R-:W-:Y:S01]  /*00d0*/  ISETP.GE.AND P2, PT, R4.reuse, 0x180, PT ;  /* 0x000001800400780c */ /* 0x040fe20003f46270 */
[----:B------:R-:W-:-:S05]  /*00e0*/  IMAD.HI R5, R4, 0x2aaaaaab, RZ ;  /* 0x2aaaaaab04057827 */ /* 0x000fca00078e02ff */
[----:B------:R-:W-:-:S04]  /*00f0*/  SHF.R.U32.HI R6, RZ, 0x1f, R5 ;  /* 0x0000001fff067819 */ /* 0x000fc80000011605 */
[----:B------:R-:W-:Y:S02]  /*0100*/  LEA.HI.SX32 R5, R5, R6, 0x1c ;  /* 0x0000000605057211 */ /* 0x000fe400078fe2ff */
[----:B------:R-:W-:-:S03]  /*0110*/  CS2R R6, SRZ ;  /* 0x0000000000067805 */ /* 0x000fc6000001ff00 */
[----:B------:R-:W-:-:S04]  /*0120*/  IMAD R11, R5, -0x60, R4 ;  /* 0xffffffa0050b7824 */ /* 0x000fc800078e0204 */
[----:B--2---:R-:W-:-:S05]  /*0130*/  IMAD.WIDE R2, R11, 0x4, R2 ;  /* 0x000000040b027825 */ /* 0x004fca00078e0202 */
[----:B------:R2:W3:Y:S01]  /*0140*/  @!P2 LDG.E.EL.64 R6, desc[UR6][R2.64] ;  /* 0x000000060206a981 */ /* 0x0004e2000c2e1b00 */
[C---:B----4-:R-:W-:Y:S01]  /*0150*/  ISETP.GE.AND P0, PT, R8.reuse, 0x10, PT ;  /* 0x000000100800780c */ /* 0x050fe20003f06270 */
[----:B------:R-:W-:Y:S02]  /*0160*/  IMAD R20, R8, 0x60, R11 ;  /* 0x0000006008147824 */ /* 0x000fe400078e020b */
[----:B0----5:R-:W-:Y:S01]  /*0170*/  IMAD.WIDE R22, R11, 0x4, R16 ;  /* 0x000000040b167825 */ /* 0x021fe200078e0210 */
[----:B------:R-:W-:-:S03]  /*0180*/  ISETP.LT.AND P1, PT, R4, 0x180, !P0 ;  /* 0x000001800400780c */ /* 0x000fc60004721270 */
[----:B------:R-:W-:Y:S01]  /*0190*/  IMAD R5, R5, 0x600, R20 ;  /* 0x0000060005057824 */ /* 0x000fe200078e0214 */
[----:B--2---:R-:W-:Y:S01]  /*01a0*/  CS2R R2, SRZ ;  /* 0x0000000000027805 */ /* 0x004fe2000001ff00 */
[----:B------:R-:W-:-:S04]  /*01b0*/  IMAD.WIDE R20, R11, 0x4, R18 ;  /* 0x000000040b147825 */ /* 0x000fc800078e0212 */
[----:B------:R-:W-:Y:S01]  /*01c0*/  IMAD.WIDE R14, R5, 0x4, R14 ;  /* 0x00000004050e7825 */ /* 0x000fe200078e020e */
[----:B------:R-:W-:Y:S02]  /*01d0*/  CS2R R4, SRZ ;  /* 0x0000000000047805 */ /* 0x000fe4000001ff00 */
[----:B------:R-:W-:Y:S01]  /*01e0*/  CS2R R16, SRZ ;  /* 0x0000000000107805 */ /* 0x000fe2000001ff00 */
[----:B-1----:R-:W-:Y:S01]  /*01f0*/  IMAD.WIDE R12, R11, 0x4, R12 ;  /* 0x000000040b0c7825 */ /* 0x002fe200078e020c */
[----:B------:R-:W2:Y:S01]  /*0200*/  @P1 LDG.E.EL.64 R2, desc[UR6][R14.64] ;  /* 0x000000060e021981 */ /* 0x000ea2000c2e1b00 */
[----:B------:R-:W-:-:S03]  /*0210*/  CS2R R18, SRZ ;  /* 0x0000000000127805 */ /* 0x000fc6000001ff00 */
[----:B------:R-:W2:Y:S04]  /*0220*/  @!P2 LDG.E.EL.64 R4, desc[UR6][R20.64] ;  /* 0x000000061404a981 */ /* 0x000ea8000c2e1b00 */
[----:B------:R0:W4:Y:S04]  /*0230*/  @!P2 LDG.E.EL.64 R16, desc[UR6][R12.64] ;  /* 0x000000060c10a981 */ /* 0x000128000c2e1b00 */
[----:B------:R-:W4:Y:S01]  /*0240*/  @!P2 LDG.E.EL.64 R18, desc[UR6][R22.64] ;  /* 0x000000061612a981 */ /* 0x000f22000c2e1b00 */
[----:B------:R-:W1:Y:S01]  /*0250*/  S2UR UR5, SR_CgaCtaId ;  /* 0x00000000000579c3 */ /* 0x000e620000008800 */
[----:B------:R-:W-:Y:S01]  /*0260*/  UMOV UR4, 0x400 ;  /* 0x0000040000047882 */ /* 0x000fe20000000000 */
[----:B0-----:R-:W-:Y:S01]  /*0270*/  HFMA2.MMA R13, -RZ, RZ, 1.625, 0 ;  /* 0x3e800000ff0d7435 */ /* 0x001fe200000001ff */
[----:B-1----:R-:W-:-:S06]  /*0280*/  UPRMT UR4, UR5, 0x654, UR4 ;  /* 0x0000065405047896 */ /* 0x002fcc0008000004 */
[----:B------:R-:W-:Y:S01]  /*0290*/  LEA R12, R9, UR4, 0x3 ;  /* 0x00000004090c7c11 */ /* 0x000fe2000f8e18ff */
[----:B---3--:R-:W-:Y:S01]  /*02a0*/  FADD R6, R6, 9.9999997473787516356e-06 ;  /* 0x3727c5ac06067421 */ /* 0x008fe20000000000 */
[----:B------:R-:W-:-:S03]  /*02b0*/  FADD R7, R7, 9.9999997473787516356e-06 ;  /* 0x3727c5ac07077421 */ /* 0x000fc60000000000 */
[----:B------:R-:W0:Y:S08]  /*02c0*/  MUFU.SQRT R11, R6 ;  /* 0x00000006000b7308 */ /* 0x000e300000002000 */
[----:B------:R-:W1:Y:S01]  /*02d0*/  MUFU.SQRT R14, R7 ;  /* 0x00000007000e7308 */ /* 0x000e620000002000 */
[C---:B0-----:R-:W-:Y:S02]  /*02e0*/  FSETP.GT.AND P1, PT, R11.reuse, 8.50705917302346158658e+37, PT ;  /* 0x7e8000000b00780b */ /* 0x041fe40003f24000 */
[----:B------:R-:W-:-:S02]  /*02f0*/  FSETP.GEU.AND P3, PT, R11, 1.175494350822287508e-38, PT ;  /* 0x008000000b00780b */ /* 0x000fc40003f6e000 */
[----:B------:R-:W-:Y:S01]  /*0300*/  FSEL R6, R13, 1, P1 ;  /* 0x3f8000000d067808 */ /* 0x000fe20000800000 */
[----:B--2---:R-:W-:Y:S01]  /*0310*/  FADD R2, -R4, R2 ;  /* 0x0000000204027221 */ /* 0x004fe20000000100 */
[----:B------:R-:W-:Y:S01]  /*0320*/  FADD R3, -R5, R3 ;  /* 0x0000000305037221 */ /* 0x000fe20000000100 */
[----:B------:R-:W-:Y:S02]  /*0330*/  LOP3.LUT R5, R10, 0x7f, RZ, 0xc0, !PT ;  /* 0x0000007f0a057812 */ /* 0x000fe400078ec0ff */
[C---:B-1----:R-:W-:Y:S02]  /*0340*/  FSETP.GT.AND P2, PT, R14.reuse, 8.50705917302346158658e+37, PT ;  /* 0x7e8000000e00780b */ /* 0x042fe40003f44000 */
[----:B------:R-:W-:Y:S02]  /*0350*/  FSETP.GEU.AND P4, PT, R14, 1.175494350822287508e-38, PT ;  /* 0x008000000e00780b */ /* 0x000fe40003f8e000 */
[----:B------:R-:W-:Y:S01]  /*0360*/  @P1 FMUL R11, R11, 0.25 ;  /* 0x3e8000000b0b1820 */ /* 0x000fe20000400000 */
[----:B------:R-:W-:Y:S01]  /*0370*/  FSEL R13, R13, 1, P2 ;  /* 0x3f8000000d0d7808 */ /* 0x000fe20001000000 */
[----:B------:R-:W-:-:S02]  /*0380*/  @!P3 FMUL R6, R6, 16777216 ;  /* 0x4b8000000606b820 */ /* 0x000fc40000400000 */
[----:B------:R-:W-:-:S05]  /*0390*/  @!P3 FMUL R11, R11, 16777216 ;  /* 0x4b8000000b0bb820 */ /* 0x000fca0000400000 */
[----:B------:R-:W-:Y:S01]  /*03a0*/  @P2 FMUL R14, R14, 0.25 ;  /* 0x3e8000000e0e2820 */ /* 0x000fe20000400000 */
[----:B------:R-:W0:Y:S01]  /*03b0*/  MUFU.RCP R11, R11 ;  /* 0x0000000b000b7308 */ /* 0x000e220000001000 */
[----:B------:R-:W-:Y:S02]  /*03c0*/  @!P4 FMUL R13, R13, 16777216 ;  /* 0x4b8000000d0dc820 */ /* 0x000fe40000400000 */
[----:B------:R-:W-:-:S06]  /*03d0*/  @!P4 FMUL R14, R14, 16777216 ;  /* 0x4b8000000e0ec820 */ /* 0x000fcc0000400000 */
[----:B------:R-:W1:Y:S01]  /*03e0*/  MUFU.RCP R14, R14 ;  /* 0x0000000e000e7308 */ /* 0x000e620000001000 */
[----:B0-----:R-:W-:-:S04]  /*03f0*/  FMUL R7, R11, R6 ;  /* 0x000000060b077220 */ /* 0x001fc80000400000 */
[----:B------:R-:W-:-:S04]  /*0400*/  FMUL R7, R2, R7 ;  /* 0x0000000702077220 */ /* 0x000fc80000400000 */
[----:B----4-:R-:W-:Y:S01]  /*0410*/  FFMA R7, R7, R16, R18 ;  /* 0x0000001007077223 */ /* 0x010fe20000000012 */
[----:B-1----:R-:W-:Y:S01]  /*0420*/  FMUL R4, R14, R13 ;  /* 0x0000000d0e047220 */ /* 0x002fe20000400000 */
[----:B------:R-:W-:-:S03]  /*0430*/  LEA R13, R5, UR4, 0x3 ;  /* 0x00000004050d7c11 */ /* 0x000fc6000f8e18ff */
[----:B------:R-:W-:Y:S01]  /*0440*/  FMUL R4, R3, R4 ;  /* 0x0000000403047220 */ /* 0x000fe20000400000 */
[C---:B------:R-:W-:Y:S01]  /*0450*/  FSETP.GEU.AND P1, PT, R7.reuse, RZ, PT ;  /* 0x000000ff0700720b */ /* 0x040fe20003f2e000 */
[----:B------:R-:W0:Y:S02]  /*0460*/  LDC.64 R2, c[0x0][0x238] ;  /* 0x00008e00ff027b82 */ /* 0x000e240000000a00 */
[----:B------:R-:W-:Y:S01]  /*0470*/  FFMA R4, R4, R17, R19 ;  /* 0x0000001104047223 */ /* 0x000fe20000000013 */
[----:B------:R-:W-:-:S04]  /*0480*/  FSEL R10, R7, RZ, P1 ;  /* 0x000000ff070a7208 */ /* 0x000fc80000800000 */
[C---:B------:R-:W-:Y:S01]  /*0490*/  FSETP.GEU.AND P2, PT, R4.reuse, RZ, PT ;  /* 0x000000ff0400720b */ /* 0x040fe20003f4e000 */
[----:B------:R1:W-:Y:S03]  /*04a0*/  STS [R12], R10 ;  /* 0x0000000a0c007388 */ /* 0x0003e60000000800 */
[----:B------:R-:W-:Y:S02]  /*04b0*/  FSEL R11, R4, RZ, P2 ;  /* 0x000000ff040b7208 */ /* 0x000fe40001000000 */
[----:B------:R-:W-:Y:S01]  /*04c0*/  PRMT R4, R5, 0x6540, R0 ;  /* 0x0000654005047816 */ /* 0x000fe20000000000 */
[----:B------:R-:W-:Y:S02]  /*04d0*/  IMAD.SHL.U32 R0, R0, 0x100, RZ ;  /* 0x0000010000007824 */ /* 0x000fe400078e00ff */
[----:B------:R-:W-:Y:S01]  /*04e0*/  STS [R12+0x8], R11 ;  /* 0x0000080b0c007388 */ /* 0x000fe20000000800 */
[----:B------:R-:W-:Y:S01]  /*04f0*/  BAR.SYNC.DEFER_BLOCKING 0x0 ;  /* 0x0000000000007b1d */ /* 0x000fe20000010000 */
[C---:B------:R-:W-:Y:S01]  /*0500*/  IMAD.HI R6, R4.reuse, 0x2aaaaaab, RZ ;  /* 0x2aaaaaab04067827 */ /* 0x040fe200078e02ff */
[----:B------:R-:W-:-:S04]  /*0510*/  ISETP.LT.AND P1, PT, R4, 0x180, !P0 ;  /* 0x000001800400780c */ /* 0x000fc80004721270 */
[----:B------:R-:W-:-:S04]  /*0520*/  SHF.R.U32.HI R7, RZ, 0x1f, R6 ;  /* 0x0000001fff077819 */ /* 0x000fc80000011606 */
[----:B------:R-:W-:Y:S02]  /*0530*/  LEA.HI.SX32 R7, R6, R7, 0x1c ;  /* 0x0000000706077211 */ /* 0x000fe400078fe2ff */
[----:B------:R-:W-:Y:S02]  /*0540*/  LOP3.LUT R6, R0, 0x80, R5, 0xfe, !PT ;  /* 0x0000008000067812 */ /* 0x000fe400078efe05 */
[----:B------:R-:W-:Y:S01]  /*0550*/  LOP3.LUT R0, R5, 0x80, RZ, 0xfc, !PT ;  /* 0x0000008005007812 */ /* 0x000fe200078efcff */
[----:B------:R-:W-:Y:S01]  /*0560*/  IMAD R9, R7, -0x60, R4 ;  /* 0xffffffa007097824 */ /* 0x000fe200078e0204 */
[----:B------:R-:W-:-:S04]  /*0570*/  ISETP.LT.AND P0, PT, R6, 0x180, !P0 ;  /* 0x000001800600780c */ /* 0x000fc80004701270 */
[----:B-1----:R-:W-:Y:S02]  /*0580*/  LEA R10, R9, R8, 0x4 ;  /* 0x00000008090a7211 */ /* 0x002fe400078e20ff */
[----:B------:R-:W-:Y:S01]  /*0590*/  LEA R9, R0, UR4, 0x3 ;  /* 0x0000000400097c11 */ /* 0x000fe2000f8e18ff */
[----:B------:R-:W1:Y:S02]  /*05a0*/  LDS R13, [R13] ;  /* 0x000000000d0d7984 */ /* 0x000e640000000800 */
[----:B------:R-:W-:-:S04]  /*05b0*/  IMAD R7, R7, 0x2400, R10 ;  /* 0x0000240007077824 */ /* 0x000fc800078e020a */
[----:B0-----:R-:W-:-:S05]  /*05c0*/  IMAD.WIDE R4, R7, 0x4, R2 ;  /* 0x0000000407047825 */ /* 0x001fca00078e0202 */
[----:B-1----:R0:W-:Y:S02]  /*05d0*/  @P1 STG.E desc[UR6][R4.64], R13 ;  /* 0x0000000d04001986 */ /* 0x0021e4000c101906 */
[----:B0-----:R-:W-:Y:S05]  /*05e0*/  @!P0 EXIT ;  /* 0x000000000000894d */ /* 0x001fea0003800000 */
[----:B------:R-:W1:Y:S01]  /*05f0*/  LDS R9, [R9] ;  /* 0x0000000009097984 */ /* 0x000e620000000800 */
[----:B------:R-:W-:-:S05]  /*0600*/  IMAD.HI R0, R6, 0x2aaaaaab, RZ ;  /* 0x2aaaaaab06007827 */ /* 0x000fca00078e02ff */
[----:B0-----:R-:W-:-:S04]  /*0610*/  SHF.R.U32.HI R5, RZ, 0x1f, R0 ;  /* 0x0000001fff057819 */ /* 0x001fc80000011600 */
[----:B------:R-:W-:-:S05]  /*0620*/  LEA.HI.SX32 R5, R0, R5, 0x1c ;  /* 0x0000000500057211 */ /* 0x000fca00078fe2ff */
[----:B------:R-:W-:-:S04]  /*0630*/  IMAD R7, R5, -0x60, R6 ;  /* 0xffffffa005077824 */ /* 0x000fc800078e0206 */
[----:B------:R-:W-:-:S04]  /*0640*/  IMAD R8, R7, 0x10, R8 ;  /* 0x0000001007087824 */ /* 0x000fc800078e0208 */
[----:B------:R-:W-:-:S04]  /*0650*/  IMAD R5, R5, 0x2400, R8 ;  /* 0x0000240005057824 */ /* 0x000fc800078e0208 */
[----:B------:R-:W-:-:S05]  /*0660*/  IMAD.WIDE R2, R5, 0x4, R2 ;  /* 0x0000000405027825 */ /* 0x000fca00078e0202 */
[----:B-1----:R-:W-:Y:S01]  /*0670*/  STG.E desc[UR6][R2.64], R9 ;  /* 0x0000000902007986 */ /* 0x002fe2000c101906 */
[----:B------:R-:W-:Y:S05]  /*0680*/  EXIT ;  /* 0x000000000000794d */ /* 0x000fea0003800000 */
.L_x_0:
[----:B------:R-:W-:-:S00]  /*0690*/  BRA `(.L_x_0) ;  /* 0xfffffffc00fc7947 */ /* 0x000fc0000383ffff */
[----:B------:R-:W-:-:S00]  /*06a0*/  NOP ;  /* 0x0000000000007918 */ /* 0x000fc00000000000 */
        /* <DEDUP_REMOVED lines=13> */
.L_x_1:


//--------------------- .nv.global.init           --------------------------
	.section	.nv.global.init,"aw",@progbits
.nv.global.init:
	.type		_$_str,@object
	.size		_$_str,(_$_str_$_2 - _$_str)
_$_str:
        /*0000*/ 	.byte	0x5f, 0x5f, 0x43, 0x55, 0x44, 0x41, 0x5f, 0x46, 0x54, 0x5a, 0x00
	.type		_$_str_$_2,@object
	.size		_$_str_$_2,(.L_1 - _$_str_$_2)
_$_str_$_2:
        /*000b*/ 	.byte	0x5f, 0x5f, 0x43, 0x55, 0x44, 0x41, 0x5f, 0x50, 0x52, 0x45, 0x43, 0x5f, 0x53, 0x51, 0x52, 0x54
        /*001b*/ 	.byte	0x00
.L_1:


//--------------------- .nv.shared.triton_poi_fused__native_batch_norm_legit_no_training_relu_38 --------------------------
	.section	.nv.shared.triton_poi_fused__native_batch_norm_legit_no_training_relu_38,"aw",@nobits
	.sectionflags	@""
	.align	16
	.zero		1024


//--------------------- .nv.constant0.triton_poi_fused__native_batch_norm_legit_no_training_relu_38 --------------------------
	.section	.nv.constant0.triton_poi_fused__native_batch_norm_legit_no_training_relu_38,"a",@progbits
	.sectionflags	@""
	.align	4
.nv.constant0.triton_poi_fused__native_batch_norm_legit_no_training_relu_38:
	.zero		584
